//
// Generated by NVIDIA NVVM Compiler
//
// Compiler Build ID: CL-36424714
// Cuda compilation tools, release 13.0, V13.0.88
// Based on NVVM 20.0.0
//

.version 9.0
.target sm_100
.address_size 64

	// .globl	_Z15add_tensor_cudaPfS_S_i

.visible .entry _Z15add_tensor_cudaPfS_S_i(
	.param .u64 .ptr .align 1 _Z15add_tensor_cudaPfS_S_i_param_0,
	.param .u64 .ptr .align 1 _Z15add_tensor_cudaPfS_S_i_param_1,
	.param .u64 .ptr .align 1 _Z15add_tensor_cudaPfS_S_i_param_2,
	.param .u32 _Z15add_tensor_cudaPfS_S_i_param_3
)
{
	.reg .pred 	%p<2>;
	.reg .b32 	%r<6>;
	.reg .b32 	%f<4>;
	.reg .b64 	%rd<11>;

	ld.param.u64 	%rd1, [_Z15add_tensor_cudaPfS_S_i_param_0];
	ld.param.u64 	%rd2, [_Z15add_tensor_cudaPfS_S_i_param_1];
	ld.param.u64 	%rd3, [_Z15add_tensor_cudaPfS_S_i_param_2];
	ld.param.u32 	%r2, [_Z15add_tensor_cudaPfS_S_i_param_3];
	mov.u32 	%r3, %ctaid.x;
	mov.u32 	%r4, %ntid.x;
	mov.u32 	%r5, %tid.x;
	mad.lo.s32 	%r1, %r3, %r4, %r5;
	setp.ge.s32 	%p1, %r1, %r2;
	@%p1 bra 	$L__BB0_2;
	cvta.to.global.u64 	%rd4, %rd1;
	cvta.to.global.u64 	%rd5, %rd2;
	cvta.to.global.u64 	%rd6, %rd3;
	mul.wide.s32 	%rd7, %r1, 4;
	add.s64 	%rd8, %rd4, %rd7;
	ld.global.f32 	%f1, [%rd8];
	add.s64 	%rd9, %rd5, %rd7;
	ld.global.f32 	%f2, [%rd9];
	add.f32 	%f3, %f1, %f2;
	add.s64 	%rd10, %rd6, %rd7;
	st.global.f32 	[%rd10], %f3;
$L__BB0_2:
	ret;

}


// ===== COMPILED SASS (sm_100) =====

	.target	sm_100

	.elftype	@"ET_EXEC"


//--------------------- .note.nv.tkinfo           --------------------------
	.section	.note.nv.tkinfo,"",@"SHT_NOTE"
	.sectionflags	@"SHF_NOTE_NV_TKINFO"
	.tkinfo
        /*0018*/ 	.word	0x00000002
        /*0030*/ 	.string	""
        /*0030*/ 	.string	"ptxas"
        /*0030*/ 	.string	"Cuda compilation tools, release 13.0, V13.0.88"
        /*0030*/ 	.string	"Build cuda_13.0.r13.0/compiler.36424714_0"
        /*0030*/ 	.string	"-arch sm_100 -m 64 "



//--------------------- .note.nv.cuinfo           --------------------------
	.section	.note.nv.cuinfo,"",@"SHT_NOTE"
	.sectionflags	@"SHF_NOTE_NV_CUINFO"
        /*0018*/ 	.short	0x0002
        /*001a*/ 	.short	0x0064
        /*001c*/ 	.short	0x0082
	.zero		2


//--------------------- .nv.info                  --------------------------
	.section	.nv.info,"",@"SHT_CUDA_INFO"
	.align	4


	//----- nvinfo : EIATTR_REGCOUNT
	.align		4
        /*0000*/ 	.byte	0x04, 0x2f
        /*0002*/ 	.short	(.L_1 - .L_0)
	.align		4
.L_0:
        /*0004*/ 	.word	index@(_Z15add_tensor_cudaPfS_S_i)
        /*0008*/ 	.word	0x0000000c


	//----- nvinfo : EIATTR_FRAME_SIZE
	.align		4
.L_1:
        /*000c*/ 	.byte	0x04, 0x11
        /*000e*/ 	.short	(.L_3 - .L_2)
	.align		4
.L_2:
        /*0010*/ 	.word	index@(_Z15add_tensor_cudaPfS_S_i)
        /*0014*/ 	.word	0x00000000


	//----- nvinfo : EIATTR_MIN_STACK_SIZE
	.align		4
.L_3:
        /*0018*/ 	.byte	0x04, 0x12
        /*001a*/ 	.short	(.L_5 - .L_4)
	.align		4
.L_4:
        /*001c*/ 	.word	index@(_Z15add_tensor_cudaPfS_S_i)
        /*0020*/ 	.word	0x00000000
.L_5:


//--------------------- .nv.compat                --------------------------
	.section	.nv.compat,"",@"SHT_CUDA_COMPAT_INFO"
	.align	4
        /*0000*/ 	.byte	0x02, 0x09, 0x00, 0x00, 0x02, 0x02, 0x01, 0x00, 0x02, 0x05, 0x05, 0x00, 0x03, 0x07, 0x01, 0x01
        /*0010*/ 	.byte	0x02, 0x03, 0x00, 0x00, 0x02, 0x06, 0x01, 0x00, 0x04, 0x0b, 0x08, 0x00, 0x09, 0x00, 0x00, 0x00
        /*0020*/ 	.byte	0x00, 0x00, 0x00, 0x00


//--------------------- .nv.info._Z15add_tensor_cudaPfS_S_i --------------------------
	.section	.nv.info._Z15add_tensor_cudaPfS_S_i,"",@"SHT_CUDA_INFO"
	.sectionflags	@""
	.align	4


	//----- nvinfo : EIATTR_CUDA_API_VERSION
	.align		4
        /*0000*/ 	.byte	0x04, 0x37
        /*0002*/ 	.short	(.L_7 - .L_6)
.L_6:
        /*0004*/ 	.word	0x00000082


	//----- nvinfo : EIATTR_KPARAM_INFO
	.align		4
.L_7:
        /*0008*/ 	.byte	0x04, 0x17
        /*000a*/ 	.short	(.L_9 - .L_8)
.L_8:
        /*000c*/ 	.word	0x00000000
        /*0010*/ 	.short	0x0003
        /*0012*/ 	.short	0x0018
        /*0014*/ 	.byte	0x00, 0xf0, 0x11, 0x00


	//----- nvinfo : EIATTR_KPARAM_INFO
	.align		4
.L_9:
        /*0018*/ 	.byte	0x04, 0x17
        /*001a*/ 	.short	(.L_11 - .L_10)
.L_10:
        /*001c*/ 	.word	0x00000000
        /*0020*/ 	.short	0x0002
        /*0022*/ 	.short	0x0010
        /*0024*/ 	.byte	0x00, 0xf5, 0x21, 0x00


	//----- nvinfo : EIATTR_KPARAM_INFO
	.align		4
.L_11:
        /*0028*/ 	.byte	0x04, 0x17
        /*002a*/ 	.short	(.L_13 - .L_12)
.L_12:
        /*002c*/ 	.word	0x00000000
        /*0030*/ 	.short	0x0001
        /*0032*/ 	.short	0x0008
        /*0034*/ 	.byte	0x00, 0xf5, 0x21, 0x00


	//----- nvinfo : EIATTR_KPARAM_INFO
	.align		4
.L_13:
        /*0038*/ 	.byte	0x04, 0x17
        /*003a*/ 	.short	(.L_15 - .L_14)
.L_14:
        /*003c*/ 	.word	0x00000000
        /*0040*/ 	.short	0x0000
        /*0042*/ 	.short	0x0000
        /*0044*/ 	.byte	0x00, 0xf5, 0x21, 0x00


	//----- nvinfo : EIATTR_SPARSE_MMA_MASK
	.align		4
.L_15:
        /*0048*/ 	.byte	0x03, 0x50
        /*004a*/ 	.short	0x0000


	//----- nvinfo : EIATTR_MAXREG_COUNT
	.align		4
        /*004c*/ 	.byte	0x03, 0x1b
        /*004e*/ 	.short	0x00ff


	//----- nvinfo : EIATTR_MERCURY_ISA_VERSION
	.align		4
        /*0050*/ 	.byte	0x03, 0x5f
        /*0052*/ 	.short	0x0101


	//----- nvinfo : EIATTR_VRC_CTA_INIT_COUNT
	.align		4
        /*0054*/ 	.byte	0x02, 0x4a
	.zero		1
	.zero		1


	//----- nvinfo : EIATTR_EXIT_INSTR_OFFSETS
	.align		4
        /*0058*/ 	.byte	0x04, 0x1c
        /*005a*/ 	.short	(.L_17 - .L_16)


	//   ....[0]....
.L_16:
        /*005c*/ 	.word	0x00000070


	//   ....[1]....
        /*0060*/ 	.word	0x00000130


	//----- nvinfo : EIATTR_CBANK_PARAM_SIZE
	.align		4
.L_17:
        /*0064*/ 	.byte	0x03, 0x19
        /*0066*/ 	.short	0x001c


	//----- nvinfo : EIATTR_PARAM_CBANK
	.align		4
        /*0068*/ 	.byte	0x04, 0x0a
        /*006a*/ 	.short	(.L_19 - .L_18)
	.align		4
.L_18:
        /*006c*/ 	.word	index@(.nv.constant0._Z15add_tensor_cudaPfS_S_i)
        /*0070*/ 	.short	0x0380
        /*0072*/ 	.short	0x001c


	//----- nvinfo : EIATTR_SW_WAR
	.align		4
.L_19:
        /*0074*/ 	.byte	0x04, 0x36
        /*0076*/ 	.short	(.L_21 - .L_20)
.L_20:
        /*0078*/ 	.word	0x00000008
.L_21:


//--------------------- .nv.callgraph             --------------------------
	.section	.nv.callgraph,"",@"SHT_CUDA_CALLGRAPH"
	.align	4
	.sectionentsize	8
	.align		4
        /*0000*/ 	.word	0x00000000
	.align		4
        /*0004*/ 	.word	0xffffffff
	.align		4
        /*0008*/ 	.word	0x00000000
	.align		4
        /*000c*/ 	.word	0xfffffffe
	.align		4
        /*0010*/ 	.word	0x00000000
	.align		4
        /*0014*/ 	.word	0xfffffffd
	.align		4
        /*0018*/ 	.word	0x00000000
	.align		4
        /*001c*/ 	.word	0xfffffffc


//--------------------- .text._Z15add_tensor_cudaPfS_S_i --------------------------
	.section	.text._Z15add_tensor_cudaPfS_S_i,"ax",@progbits
	.align	128
        .global         _Z15add_tensor_cudaPfS_S_i
        .type           _Z15add_tensor_cudaPfS_S_i,@function
        .size           _Z15add_tensor_cudaPfS_S_i,(.L_x_1 - _Z15add_tensor_cudaPfS_S_i)
        .other          _Z15add_tensor_cudaPfS_S_i,@"STO_CUDA_ENTRY STV_DEFAULT"
_Z15add_tensor_cudaPfS_S_i:
.text._Z15add_tensor_cudaPfS_S_i:
[----:B------:R-:W-:Y:S01]  /*0000*/  LDC R1, c[0x0][0x37c] ;  /* 0x0000df00ff017b82 */ /* 0x000fe20000000800 */
[----:B------:R-:W0:Y:S07]  /*0010*/  S2R R0, SR_TID.X ;  /* 0x0000000000007919 */ /* 0x000e2e0000002100 */
[----:B------:R-:W0:Y:S01]  /*0020*/  S2UR UR4, SR_CTAID.X ;  /* 0x00000000000479c3 */ /* 0x000e220000002500 */
[----:B------:R-:W1:Y:S07]  /*0030*/  LDCU UR5, c[0x0][0x398] ;  /* 0x00007300ff0577ac */ /* 0x000e6e0008000800 */
[----:B------:R-:W0:Y:S02]  /*0040*/  LDC R9, c[0x0][0x360] ;  /* 0x0000d800ff097b82 */ /* 0x000e240000000800 */
[----:B0-----:R-:W-:-:S05]  /*0050*/  IMAD R9, R9, UR4, R0 ;  /* 0x0000000409097c24 */ /* 0x001fca000f8e0200 */
[----:B-1----:R-:W-:-:S13]  /*0060*/  ISETP.GE.AND P0, PT, R9, UR5, PT ;  /* 0x0000000509007c0c */ /* 0x002fda000bf06270 */
[----:B------:R-:W-:Y:S05]  /*0070*/  @P0 EXIT ;  /* 0x000000000000094d */ /* 0x000fea0003800000 */
[----:B------:R-:W0:Y:S01]  /*0080*/  LDC.64 R2, c[0x0][0x380] ;  /* 0x0000e000ff027b82 */ /* 0x000e220000000a00 */
[----:B------:R-:W1:Y:S07]  /*0090*/  LDCU.64 UR4, c[0x0][0x358] ;  /* 0x00006b00ff0477ac */ /* 0x000e6e0008000a00 */
[----:B------:R-:W2:Y:S08]  /*00a0*/  LDC.64 R4, c[0x0][0x388] ;  /* 0x0000e200ff047b82 */ /* 0x000eb00000000a00 */
[----:B------:R-:W3:Y:S01]  /*00b0*/  LDC.64 R6, c[0x0][0x390] ;  /* 0x0000e400ff067b82 */ /* 0x000ee20000000a00 */
[----:B0-----:R-:W-:-:S06]  /*00c0*/  IMAD.WIDE R2, R9, 0x4, R2 ;  /* 0x0000000409027825 */ /* 0x001fcc00078e0202 */
[----:B-1----:R-:W4:Y:S01]  /*00d0*/  LDG.E R2, desc[UR4][R2.64] ;  /* 0x0000000402027981 */ /* 0x002f22000c1e1900 */
[----:B--2---:R-:W-:-:S06]  /*00e0*/  IMAD.WIDE R4, R9, 0x4, R4 ;  /* 0x0000000409047825 */ /* 0x004fcc00078e0204 */
[----:B------:R-:W4:Y:S01]  /*00f0*/  LDG.E R5, desc[UR4][R4.64] ;  /* 0x0000000404057981 */ /* 0x000f22000c1e1900 */
[----:B---3--:R-:W-:-:S04]  /*0100*/  IMAD.WIDE R6, R9, 0x4, R6 ;  /* 0x0000000409067825 */ /* 0x008fc800078e0206 */
[----:B----4-:R-:W-:-:S05]  /*0110*/  FADD R9, R2, R5 ;  /* 0x0000000502097221 */ /* 0x010fca0000000000 */
[----:B------:R-:W-:Y:S01]  /*0120*/  STG.E desc[UR4][R6.64], R9 ;  /* 0x0000000906007986 */ /* 0x000fe2000c101904 */
[----:B------:R-:W-:Y:S05]  /*0130*/  EXIT ;  /* 0x000000000000794d */ /* 0x000fea0003800000 */
.L_x_0:
[----:B------:R-:W-:-:S00]  /*0140*/  BRA `(.L_x_0) ;  /* 0xfffffffc00fc7947 */ /* 0x000fc0000383ffff */
[----:B------:R-:W-:-:S00]  /*0150*/  NOP ;  /* 0x0000000000007918 */ /* 0x000fc00000000000 */
        /* <DEDUP_REMOVED lines=10> */
.L_x_1:


//--------------------- .nv.shared.reserved.0     --------------------------
	.section	.nv.shared.reserved.0,"aw",@nobits
	.weak		__nv_reservedSMEM_offset_0_alias
	.size		__nv_reservedSMEM_offset_0_alias, 0, 64
	.other		__nv_reservedSMEM_offset_0_alias,@"STO_CUDA_RESERVED_SHARED STV_DEFAULT"
__nv_reservedSMEM_offset_0_alias:
	.zero		0
	.zero		64


//--------------------- .nv.constant0._Z15add_tensor_cudaPfS_S_i --------------------------
	.section	.nv.constant0._Z15add_tensor_cudaPfS_S_i,"a",@progbits
	.sectionflags	@""
	.align	4
.nv.constant0._Z15add_tensor_cudaPfS_S_i:
	.zero		924


//--------------------- SYMBOLS --------------------------

	.type		.nv.reservedSmem.offset0,@object
	.size		.nv.reservedSmem.offset0,0x4
